//
// Generated by NVIDIA NVVM Compiler
//
// Compiler Build ID: CL-36424714
// Cuda compilation tools, release 13.0, V13.0.88
// Based on NVVM 20.0.0
//

.version 9.0
.target sm_100
.address_size 64

	// .globl	_Z3addPfS_S_

.visible .entry _Z3addPfS_S_(
	.param .u64 .ptr .align 1 _Z3addPfS_S__param_0,
	.param .u64 .ptr .align 1 _Z3addPfS_S__param_1,
	.param .u64 .ptr .align 1 _Z3addPfS_S__param_2
)
{
	.reg .pred 	%p<3>;
	.reg .b32 	%r<10>;
	.reg .b32 	%f<4>;
	.reg .b64 	%rd<11>;

	ld.param.u64 	%rd4, [_Z3addPfS_S__param_0];
	ld.param.u64 	%rd5, [_Z3addPfS_S__param_1];
	ld.param.u64 	%rd6, [_Z3addPfS_S__param_2];
	mov.u32 	%r6, %tid.x;
	mov.u32 	%r7, %ctaid.x;
	mov.u32 	%r1, %ntid.x;
	mad.lo.s32 	%r9, %r7, %r1, %r6;
	setp.gt.s32 	%p1, %r9, 99999999;
	@%p1 bra 	$L__BB0_3;
	mov.u32 	%r8, %nctaid.x;
	mul.lo.s32 	%r3, %r1, %r8;
	cvta.to.global.u64 	%rd1, %rd4;
	cvta.to.global.u64 	%rd2, %rd5;
	cvta.to.global.u64 	%rd3, %rd6;
$L__BB0_2:
	mul.wide.s32 	%rd7, %r9, 4;
	add.s64 	%rd8, %rd1, %rd7;
	ld.global.f32 	%f1, [%rd8];
	add.s64 	%rd9, %rd2, %rd7;
	ld.global.f32 	%f2, [%rd9];
	add.f32 	%f3, %f1, %f2;
	add.s64 	%rd10, %rd3, %rd7;
	st.global.f32 	[%rd10], %f3;
	add.s32 	%r9, %r9, %r3;
	setp.lt.s32 	%p2, %r9, 100000000;
	@%p2 bra 	$L__BB0_2;
$L__BB0_3:
	ret;

}


// ===== COMPILED SASS (sm_100) =====

	.target	sm_100

	.elftype	@"ET_EXEC"


//--------------------- .note.nv.tkinfo           --------------------------
	.section	.note.nv.tkinfo,"",@"SHT_NOTE"
	.sectionflags	@"SHF_NOTE_NV_TKINFO"
	.tkinfo
        /*0018*/ 	.word	0x00000002
        /*0030*/ 	.string	""
        /*0030*/ 	.string	"ptxas"
        /*0030*/ 	.string	"Cuda compilation tools, release 13.0, V13.0.88"
        /*0030*/ 	.string	"Build cuda_13.0.r13.0/compiler.36424714_0"
        /*0030*/ 	.string	"-arch sm_100 -m 64 "



//--------------------- .note.nv.cuinfo           --------------------------
	.section	.note.nv.cuinfo,"",@"SHT_NOTE"
	.sectionflags	@"SHF_NOTE_NV_CUINFO"
        /*0018*/ 	.short	0x0002
        /*001a*/ 	.short	0x0064
        /*001c*/ 	.short	0x0082
	.zero		2


//--------------------- .nv.info                  --------------------------
	.section	.nv.info,"",@"SHT_CUDA_INFO"
	.align	4


	//----- nvinfo : EIATTR_REGCOUNT
	.align		4
        /*0000*/ 	.byte	0x04, 0x2f
        /*0002*/ 	.short	(.L_1 - .L_0)
	.align		4
.L_0:
        /*0004*/ 	.word	index@(_Z3addPfS_S_)
        /*0008*/ 	.word	0x00000014


	//----- nvinfo : EIATTR_FRAME_SIZE
	.align		4
.L_1:
        /*000c*/ 	.byte	0x04, 0x11
        /*000e*/ 	.short	(.L_3 - .L_2)
	.align		4
.L_2:
        /*0010*/ 	.word	index@(_Z3addPfS_S_)
        /*0014*/ 	.word	0x00000000


	//----- nvinfo : EIATTR_MIN_STACK_SIZE
	.align		4
.L_3:
        /*0018*/ 	.byte	0x04, 0x12
        /*001a*/ 	.short	(.L_5 - .L_4)
	.align		4
.L_4:
        /*001c*/ 	.word	index@(_Z3addPfS_S_)
        /*0020*/ 	.word	0x00000000
.L_5:


//--------------------- .nv.compat                --------------------------
	.section	.nv.compat,"",@"SHT_CUDA_COMPAT_INFO"
	.align	4
        /*0000*/ 	.byte	0x02, 0x09, 0x00, 0x00, 0x02, 0x02, 0x01, 0x00, 0x02, 0x05, 0x05, 0x00, 0x03, 0x07, 0x01, 0x01
        /*0010*/ 	.byte	0x02, 0x03, 0x00, 0x00, 0x02, 0x06, 0x01, 0x00, 0x04, 0x0b, 0x08, 0x00, 0x09, 0x00, 0x00, 0x00
        /*0020*/ 	.byte	0x00, 0x00, 0x00, 0x00


//--------------------- .nv.info._Z3addPfS_S_     --------------------------
	.section	.nv.info._Z3addPfS_S_,"",@"SHT_CUDA_INFO"
	.sectionflags	@""
	.align	4


	//----- nvinfo : EIATTR_CUDA_API_VERSION
	.align		4
        /*0000*/ 	.byte	0x04, 0x37
        /*0002*/ 	.short	(.L_7 - .L_6)
.L_6:
        /*0004*/ 	.word	0x00000082


	//----- nvinfo : EIATTR_KPARAM_INFO
	.align		4
.L_7:
        /*0008*/ 	.byte	0x04, 0x17
        /*000a*/ 	.short	(.L_9 - .L_8)
.L_8:
        /*000c*/ 	.word	0x00000000
        /*0010*/ 	.short	0x0002
        /*0012*/ 	.short	0x0010
        /*0014*/ 	.byte	0x00, 0xf5, 0x21, 0x00


	//----- nvinfo : EIATTR_KPARAM_INFO
	.align		4
.L_9:
        /*0018*/ 	.byte	0x04, 0x17
        /*001a*/ 	.short	(.L_11 - .L_10)
.L_10:
        /*001c*/ 	.word	0x00000000
        /*0020*/ 	.short	0x0001
        /*0022*/ 	.short	0x0008
        /*0024*/ 	.byte	0x00, 0xf5, 0x21, 0x00


	//----- nvinfo : EIATTR_KPARAM_INFO
	.align		4
.L_11:
        /*0028*/ 	.byte	0x04, 0x17
        /*002a*/ 	.short	(.L_13 - .L_12)
.L_12:
        /*002c*/ 	.word	0x00000000
        /*0030*/ 	.short	0x0000
        /*0032*/ 	.short	0x0000
        /*0034*/ 	.byte	0x00, 0xf5, 0x21, 0x00


	//----- nvinfo : EIATTR_SPARSE_MMA_MASK
	.align		4
.L_13:
        /*0038*/ 	.byte	0x03, 0x50
        /*003a*/ 	.short	0x0000


	//----- nvinfo : EIATTR_MAXREG_COUNT
	.align		4
        /*003c*/ 	.byte	0x03, 0x1b
        /*003e*/ 	.short	0x00ff


	//----- nvinfo : EIATTR_MERCURY_ISA_VERSION
	.align		4
        /*0040*/ 	.byte	0x03, 0x5f
        /*0042*/ 	.short	0x0101


	//----- nvinfo : EIATTR_VRC_CTA_INIT_COUNT
	.align		4
        /*0044*/ 	.byte	0x02, 0x4a
	.zero		1
	.zero		1


	//----- nvinfo : EIATTR_EXIT_INSTR_OFFSETS
	.align		4
        /*0048*/ 	.byte	0x04, 0x1c
        /*004a*/ 	.short	(.L_15 - .L_14)


	//   ....[0]....
.L_14:
        /*004c*/ 	.word	0x00000060


	//   ....[1]....
        /*0050*/ 	.word	0x00000170


	//----- nvinfo : EIATTR_CRS_STACK_SIZE
	.align		4
.L_15:
        /*0054*/ 	.byte	0x04, 0x1e
        /*0056*/ 	.short	(.L_17 - .L_16)
.L_16:
        /*0058*/ 	.word	0x00000000


	//----- nvinfo : EIATTR_CBANK_PARAM_SIZE
	.align		4
.L_17:
        /*005c*/ 	.byte	0x03, 0x19
        /*005e*/ 	.short	0x0018


	//----- nvinfo : EIATTR_PARAM_CBANK
	.align		4
        /*0060*/ 	.byte	0x04, 0x0a
        /*0062*/ 	.short	(.L_19 - .L_18)
	.align		4
.L_18:
        /*0064*/ 	.word	index@(.nv.constant0._Z3addPfS_S_)
        /*0068*/ 	.short	0x0380
        /*006a*/ 	.short	0x0018


	//----- nvinfo : EIATTR_SW_WAR
	.align		4
.L_19:
        /*006c*/ 	.byte	0x04, 0x36
        /*006e*/ 	.short	(.L_21 - .L_20)
.L_20:
        /*0070*/ 	.word	0x00000008
.L_21:


//--------------------- .nv.callgraph             --------------------------
	.section	.nv.callgraph,"",@"SHT_CUDA_CALLGRAPH"
	.align	4
	.sectionentsize	8
	.align		4
        /*0000*/ 	.word	0x00000000
	.align		4
        /*0004*/ 	.word	0xffffffff
	.align		4
        /*0008*/ 	.word	0x00000000
	.align		4
        /*000c*/ 	.word	0xfffffffe
	.align		4
        /*0010*/ 	.word	0x00000000
	.align		4
        /*0014*/ 	.word	0xfffffffd
	.align		4
        /*0018*/ 	.word	0x00000000
	.align		4
        /*001c*/ 	.word	0xfffffffc


//--------------------- .text._Z3addPfS_S_        --------------------------
	.section	.text._Z3addPfS_S_,"ax",@progbits
	.align	128
        .global         _Z3addPfS_S_
        .type           _Z3addPfS_S_,@function
        .size           _Z3addPfS_S_,(.L_x_2 - _Z3addPfS_S_)
        .other          _Z3addPfS_S_,@"STO_CUDA_ENTRY STV_DEFAULT"
_Z3addPfS_S_:
.text._Z3addPfS_S_:
[----:B------:R-:W-:Y:S01]  /*0000*/  LDC R1, c[0x0][0x37c] ;  /* 0x0000df00ff017b82 */ /* 0x000fe20000000800 */
[----:B------:R-:W0:Y:S07]  /*0010*/  S2R R0, SR_TID.X ;  /* 0x0000000000007919 */ /* 0x000e2e0000002100 */
[----:B------:R-:W0:Y:S08]  /*0020*/  S2UR UR4, SR_CTAID.X ;  /* 0x00000000000479c3 */ /* 0x000e300000002500 */
[----:B------:R-:W0:Y:S02]  /*0030*/  LDC R15, c[0x0][0x360] ;  /* 0x0000d800ff0f7b82 */ /* 0x000e240000000800 */
[----:B0-----:R-:W-:-:S05]  /*0040*/  IMAD R0, R15, UR4, R0 ;  /* 0x000000040f007c24 */ /* 0x001fca000f8e0200 */
[----:B------:R-:W-:-:S13]  /*0050*/  ISETP.GT.AND P0, PT, R0, 0x5f5e0ff, PT ;  /* 0x05f5e0ff0000780c */ /* 0x000fda0003f04270 */
[----:B------:R-:W-:Y:S05]  /*0060*/  @P0 EXIT ;  /* 0x000000000000094d */ /* 0x000fea0003800000 */
[----:B------:R-:W0:Y:S01]  /*0070*/  LDC.64 R12, c[0x0][0x390] ;  /* 0x0000e400ff0c7b82 */ /* 0x000e220000000a00 */
[----:B------:R-:W1:Y:S01]  /*0080*/  LDCU UR4, c[0x0][0x370] ;  /* 0x00006e00ff0477ac */ /* 0x000e620008000800 */
[----:B------:R-:W2:Y:S06]  /*0090*/  LDCU.64 UR6, c[0x0][0x358] ;  /* 0x00006b00ff0677ac */ /* 0x000eac0008000a00 */
[----:B------:R-:W3:Y:S08]  /*00a0*/  LDC.64 R8, c[0x0][0x380] ;  /* 0x0000e000ff087b82 */ /* 0x000ef00000000a00 */
[----:B------:R-:W4:Y:S01]  /*00b0*/  LDC.64 R10, c[0x0][0x388] ;  /* 0x0000e200ff0a7b82 */ /* 0x000f220000000a00 */
[----:B-1----:R-:W-:-:S07]  /*00c0*/  IMAD R15, R15, UR4, RZ ;  /* 0x000000040f0f7c24 */ /* 0x002fce000f8e02ff */
.L_x_0:
[----:B---3--:R-:W-:-:S04]  /*00d0*/  IMAD.WIDE R2, R0, 0x4, R8 ;  /* 0x0000000400027825 */ /* 0x008fc800078e0208 */
[C---:B----4-:R-:W-:Y:S02]  /*00e0*/  IMAD.WIDE R4, R0.reuse, 0x4, R10 ;  /* 0x0000000400047825 */ /* 0x050fe400078e020a */
[----:B--2---:R-:W2:Y:S04]  /*00f0*/  LDG.E R2, desc[UR6][R2.64] ;  /* 0x0000000602027981 */ /* 0x004ea8000c1e1900 */
[----:B------:R-:W2:Y:S01]  /*0100*/  LDG.E R5, desc[UR6][R4.64] ;  /* 0x0000000604057981 */ /* 0x000ea2000c1e1900 */
[----:B01----:R-:W-:Y:S01]  /*0110*/  IMAD.WIDE R6, R0, 0x4, R12 ;  /* 0x0000000400067825 */ /* 0x003fe200078e020c */
[----:B------:R-:W-:-:S04]  /*0120*/  IADD3 R0, PT, PT, R15, R0, RZ ;  /* 0x000000000f007210 */ /* 0x000fc80007ffe0ff */
[----:B------:R-:W-:Y:S01]  /*0130*/  ISETP.GE.AND P0, PT, R0, 0x5f5e100, PT ;  /* 0x05f5e1000000780c */ /* 0x000fe20003f06270 */
[----:B--2---:R-:W-:-:S05]  /*0140*/  FADD R17, R2, R5 ;  /* 0x0000000502117221 */ /* 0x004fca0000000000 */
[----:B------:R1:W-:Y:S07]  /*0150*/  STG.E desc[UR6][R6.64], R17 ;  /* 0x0000001106007986 */ /* 0x0003ee000c101906 */
[----:B------:R-:W-:Y:S05]  /*0160*/  @!P0 BRA `(.L_x_0) ;  /* 0xfffffffc00d88947 */ /* 0x000fea000383ffff */
[----:B------:R-:W-:Y:S05]  /*0170*/  EXIT ;  /* 0x000000000000794d */ /* 0x000fea0003800000 */
.L_x_1:
[----:B------:R-:W-:-:S00]  /*0180*/  BRA `(.L_x_1) ;  /* 0xfffffffc00fc7947 */ /* 0x000fc0000383ffff */
[----:B------:R-:W-:-:S00]  /*0190*/  NOP ;  /* 0x0000000000007918 */ /* 0x000fc00000000000 */
        /* <DEDUP_REMOVED lines=14> */
.L_x_2:


//--------------------- .nv.shared.reserved.0     --------------------------
	.section	.nv.shared.reserved.0,"aw",@nobits
	.weak		__nv_reservedSMEM_offset_0_alias
	.size		__nv_reservedSMEM_offset_0_alias, 0, 64
	.other		__nv_reservedSMEM_offset_0_alias,@"STO_CUDA_RESERVED_SHARED STV_DEFAULT"
__nv_reservedSMEM_offset_0_alias:
	.zero		0
	.zero		64


//--------------------- .nv.constant0._Z3addPfS_S_ --------------------------
	.section	.nv.constant0._Z3addPfS_S_,"a",@progbits
	.sectionflags	@""
	.align	4
.nv.constant0._Z3addPfS_S_:
	.zero		920


//--------------------- SYMBOLS --------------------------

	.type		.nv.reservedSmem.offset0,@object
	.size		.nv.reservedSmem.offset0,0x4
